	.headerflags	@"EF_CUDA_TEXMODE_UNIFIED EF_CUDA_64BIT_ADDRESS EF_CUDA_SM89 EF_CUDA_VIRTUAL_SM(EF_CUDA_SM89)"
	.elftype	@"ET_EXEC"


//--------------------- .nv.info                  --------------------------
	.section	.nv.info,"",@"SHT_CUDA_INFO"
	.align	4


	//----- nvinfo : EIATTR_REGCOUNT
	.align		4
        /*0000*/ 	.byte	0x04, 0x2f
        /*0002*/ 	.short	(.L_1 - .L_0)
	.align		4
.L_0:
        /*0004*/ 	.word	index@(triton__0d1d2de)
        /*0008*/ 	.word	0x00000010


	//----- nvinfo : EIATTR_MAX_STACK_SIZE
	.align		4
.L_1:
        /*000c*/ 	.byte	0x04, 0x23
        /*000e*/ 	.short	(.L_3 - .L_2)
	.align		4
.L_2:
        /*0010*/ 	.word	index@(triton__0d1d2de)
        /*0014*/ 	.word	0x00000000


	//----- nvinfo : EIATTR_MIN_STACK_SIZE
	.align		4
.L_3:
        /*0018*/ 	.byte	0x04, 0x12
        /*001a*/ 	.short	(.L_5 - .L_4)
	.align		4
.L_4:
        /*001c*/ 	.word	index@(triton__0d1d2de)
        /*0020*/ 	.word	0x00000000


	//----- nvinfo : EIATTR_FRAME_SIZE
	.align		4
.L_5:
        /*0024*/ 	.byte	0x04, 0x11
        /*0026*/ 	.short	(.L_7 - .L_6)
	.align		4
.L_6:
        /*0028*/ 	.word	index@(triton__0d1d2de)
        /*002c*/ 	.word	0x00000000
.L_7:


//--------------------- .nv.info.triton__0d1d2de  --------------------------
	.section	.nv.info.triton__0d1d2de,"",@"SHT_CUDA_INFO"
	.align	4


	//----- nvinfo : EIATTR_CUDA_API_VERSION
	.align		4
        /*0000*/ 	.byte	0x04, 0x37
        /*0002*/ 	.short	(.L_9 - .L_8)
.L_8:
        /*0004*/ 	.word	0x0000007b


	//----- nvinfo : EIATTR_PARAM_CBANK
	.align		4
.L_9:
        /*0008*/ 	.byte	0x04, 0x0a
        /*000a*/ 	.short	(.L_11 - .L_10)
	.align		4
.L_10:
        /*000c*/ 	.word	index@(.nv.constant0.triton__0d1d2de)
        /*0010*/ 	.short	0x0160
        /*0012*/ 	.short	0x0014


	//----- nvinfo : EIATTR_CBANK_PARAM_SIZE
	.align		4
.L_11:
        /*0014*/ 	.byte	0x03, 0x19
        /*0016*/ 	.short	0x0014


	//----- nvinfo : EIATTR_KPARAM_INFO
	.align		4
        /*0018*/ 	.byte	0x04, 0x17
        /*001a*/ 	.short	(.L_13 - .L_12)
.L_12:
        /*001c*/ 	.word	0x00000000
        /*0020*/ 	.short	0x0002
        /*0022*/ 	.short	0x0010
        /*0024*/ 	.byte	0x00, 0xf0, 0x11, 0x00


	//----- nvinfo : EIATTR_KPARAM_INFO
	.align		4
.L_13:
        /*0028*/ 	.byte	0x04, 0x17
        /*002a*/ 	.short	(.L_15 - .L_14)
.L_14:
        /*002c*/ 	.word	0x00000000
        /*0030*/ 	.short	0x0001
        /*0032*/ 	.short	0x0008
        /*0034*/ 	.byte	0x00, 0xf0, 0x21, 0x00


	//----- nvinfo : EIATTR_KPARAM_INFO
	.align		4
.L_15:
        /*0038*/ 	.byte	0x04, 0x17
        /*003a*/ 	.short	(.L_17 - .L_16)
.L_16:
        /*003c*/ 	.word	0x00000000
        /*0040*/ 	.short	0x0000
        /*0042*/ 	.short	0x0000
        /*0044*/ 	.byte	0x00, 0xf0, 0x21, 0x00


	//----- nvinfo : EIATTR_MAXREG_COUNT
	.align		4
.L_17:
        /*0048*/ 	.byte	0x03, 0x1b
        /*004a*/ 	.short	0x00ff


	//----- nvinfo : EIATTR_EXIT_INSTR_OFFSETS
	.align		4
        /*004c*/ 	.byte	0x04, 0x1c
        /*004e*/ 	.short	(.L_19 - .L_18)


	//   ....[0]....
.L_18:
        /*0050*/ 	.word	0x000002f0


	//----- nvinfo : EIATTR_MAX_THREADS
	.align		4
.L_19:
        /*0054*/ 	.byte	0x04, 0x05
        /*0056*/ 	.short	(.L_21 - .L_20)
.L_20:
        /*0058*/ 	.word	0x00000080
        /*005c*/ 	.word	0x00000001
        /*0060*/ 	.word	0x00000001
.L_21:


//--------------------- .nv.rel.action            --------------------------
	.section	.nv.rel.action,"",@"SHT_CUDA_RELOCINFO"
	.align	8
	.sectionentsize	8
        /*0000*/ 	.byte	0x73, 0x00, 0x00, 0x00, 0x00, 0x00, 0x00, 0x00, 0x00, 0x00, 0x00, 0x11, 0x25, 0x00, 0x05, 0x36


//--------------------- .nv.constant0.triton__0d1d2de --------------------------
	.section	.nv.constant0.triton__0d1d2de,"a",@progbits
	.align	4
.nv.constant0.triton__0d1d2de:
	.zero		372


//--------------------- .text.triton__0d1d2de     --------------------------
	.section	.text.triton__0d1d2de,"ax",@progbits
	.sectioninfo	@"SHI_REGISTERS=16"
	.align	128
        .global         triton__0d1d2de
        .type           triton__0d1d2de,@function
        .size           triton__0d1d2de,(.L_x_1 - triton__0d1d2de)
        .other          triton__0d1d2de,@"STO_CUDA_ENTRY STV_DEFAULT"
triton__0d1d2de:
.text.triton__0d1d2de:
[----:B------:R-:W-:-:S02]  /*0000*/  IMAD.MOV.U32 R1, RZ, RZ, c[0x0][0x28] ;  /* 0x00000a00ff017624 */ /* 0x000fc400078e00ff */
[----:B------:R-:W0:Y:S01]  /*0010*/  S2R R0, SR_TID.X ;  /* 0x0000000000007919 */ /* 0x000e220000002100 */
[----:B------:R-:W-:Y:S01]  /*0020*/  IMAD.MOV.U32 R13, RZ, RZ, 0x2 ;  /* 0x00000002ff0d7424 */ /* 0x000fe200078e00ff */
[----:B------:R-:W-:Y:S02]  /*0030*/  ULDC.64 UR4, c[0x0][0x118] ;  /* 0x0000460000047ab9 */ /* 0x000fe40000000a00 */
[----:B------:R-:W1:Y:S01]  /*0040*/  S2R R3, SR_CTAID.X ;  /* 0x0000000000037919 */ /* 0x000e620000002500 */
[----:B0-----:R-:W-:-:S05]  /*0050*/  IMAD.SHL.U32 R0, R0, 0x8, RZ ;  /* 0x0000000800007824 */ /* 0x001fca00078e00ff */
[----:B------:R-:W-:-:S05]  /*0060*/  LOP3.LUT R0, R0, 0x3f8, RZ, 0xc0, !PT ;  /* 0x000003f800007812 */ /* 0x000fca00078ec0ff */
[----:B-1----:R-:W-:-:S05]  /*0070*/  IMAD R0, R3, 0x400, R0 ;  /* 0x0000040003007824 */ /* 0x002fca00078e0200 */
[----:B------:R-:W-:-:S04]  /*0080*/  SHF.R.S32.HI R3, RZ, 0x1f, R0 ;  /* 0x0000001fff037819 */ /* 0x000fc80000011400 */
[----:B------:R-:W-:-:S04]  /*0090*/  LEA.HI R3, R3, R0, RZ, 0xc ;  /* 0x0000000003037211 */ /* 0x000fc800078f60ff */
[----:B------:R-:W-:Y:S02]  /*00a0*/  LOP3.LUT R5, R3, 0xf000, RZ, 0xc0, !PT ;  /* 0x0000f00003057812 */ /* 0x000fe400078ec0ff */
[----:B------:R-:W-:-:S03]  /*00b0*/  SHF.R.S32.HI R3, RZ, 0xc, R3 ;  /* 0x0000000cff037819 */ /* 0x000fc60000011403 */
[----:B------:R-:W-:-:S05]  /*00c0*/  IMAD.IADD R5, R0, 0x1, -R5 ;  /* 0x0000000100057824 */ /* 0x000fca00078e0a05 */
[----:B------:R-:W-:-:S04]  /*00d0*/  PRMT R2, R5, 0x9910, RZ ;  /* 0x0000991005027816 */ /* 0x000fc800000000ff */
[----:B------:R-:W-:-:S04]  /*00e0*/  SHF.R.S32.HI R2, RZ, 0xf, R2 ;  /* 0x0000000fff027819 */ /* 0x000fc80000011402 */
[----:B------:R-:W-:-:S04]  /*00f0*/  LOP3.LUT R2, R2, 0xffff, RZ, 0xc0, !PT ;  /* 0x0000ffff02027812 */ /* 0x000fc800078ec0ff */
[----:B------:R-:W-:-:S04]  /*0100*/  LEA.HI R2, R2, R5, RZ, 0x18 ;  /* 0x0000000502027211 */ /* 0x000fc800078fc0ff */
[C---:B------:R-:W-:Y:S02]  /*0110*/  LOP3.LUT R4, R2.reuse, 0xff00, RZ, 0xc0, !PT ;  /* 0x0000ff0002047812 */ /* 0x040fe400078ec0ff */
[----:B------:R-:W-:-:S03]  /*0120*/  PRMT R2, R2, 0x9910, RZ ;  /* 0x0000991002027816 */ /* 0x000fc600000000ff */
[----:B------:R-:W-:Y:S01]  /*0130*/  IMAD.MOV R4, RZ, RZ, -R4 ;  /* 0x000000ffff047224 */ /* 0x000fe200078e0a04 */
[----:B------:R-:W-:-:S04]  /*0140*/  SHF.R.S32.HI R2, RZ, 0x8, R2 ;  /* 0x00000008ff027819 */ /* 0x000fc80000011402 */
[----:B------:R-:W-:Y:S02]  /*0150*/  PRMT R4, R4, 0x7710, RZ ;  /* 0x0000771004047816 */ /* 0x000fe400000000ff */
[----:B------:R-:W-:-:S03]  /*0160*/  LOP3.LUT R2, R2, 0xffff, RZ, 0xc0, !PT ;  /* 0x0000ffff02027812 */ /* 0x000fc600078ec0ff */
[----:B------:R-:W-:-:S05]  /*0170*/  IMAD.IADD R5, R5, 0x1, R4 ;  /* 0x0000000105057824 */ /* 0x000fca00078e0204 */
[----:B------:R-:W-:-:S05]  /*0180*/  PRMT R4, R5, 0x9910, RZ ;  /* 0x0000991005047816 */ /* 0x000fca00000000ff */
[----:B------:R-:W-:-:S04]  /*0190*/  IMAD R3, R3, 0x100, R4 ;  /* 0x0000010003037824 */ /* 0x000fc800078e0204 */
[----:B------:R-:W-:-:S04]  /*01a0*/  IMAD R2, R2, 0x80000, R3 ;  /* 0x0008000002027824 */ /* 0x000fc800078e0203 */
[----:B------:R-:W-:-:S06]  /*01b0*/  IMAD.WIDE R4, R2, R13, c[0x0][0x160] ;  /* 0x0000580002047625 */ /* 0x000fcc00078e020d */
[----:B------:R-:W2:Y:S02]  /*01c0*/  LDG.E.128 R4, [R4.64] ;  /* 0x0000000404047981 */ /* 0x000ea4000c1e1d00 */
[----:B--2---:R-:W-:Y:S01]  /*01d0*/  PRMT R2, R4, 0x7632, R2 ;  /* 0x0000763204027816 */ /* 0x004fe20000000002 */
[----:B------:R-:W-:Y:S01]  /*01e0*/  IMAD.U32 R11, R6, 0x10000, RZ ;  /* 0x00010000060b7824 */ /* 0x000fe200078e00ff */
[C---:B------:R-:W-:Y:S01]  /*01f0*/  PRMT R3, R5.reuse, 0x7632, R3 ;  /* 0x0000763205037816 */ /* 0x040fe20000000003 */
[----:B------:R-:W-:Y:S01]  /*0200*/  IMAD.U32 R9, R4, 0x10000, RZ ;  /* 0x0001000004097824 */ /* 0x000fe200078e00ff */
[----:B------:R-:W-:Y:S01]  /*0210*/  PRMT R8, R6, 0x7632, R8 ;  /* 0x0000763206087816 */ /* 0x000fe20000000008 */
[----:B------:R-:W-:Y:S01]  /*0220*/  IMAD.U32 R10, R5, 0x10000, RZ ;  /* 0x00010000050a7824 */ /* 0x000fe200078e00ff */
[----:B------:R-:W-:Y:S01]  /*0230*/  PRMT R6, R7, 0x7632, R6 ;  /* 0x0000763207067816 */ /* 0x000fe20000000006 */
[----:B------:R-:W-:Y:S02]  /*0240*/  IMAD.U32 R2, R2, 0x10000, RZ ;  /* 0x0001000002027824 */ /* 0x000fe400078e00ff */
[----:B------:R-:W-:-:S02]  /*0250*/  IMAD.U32 R3, R3, 0x10000, RZ ;  /* 0x0001000003037824 */ /* 0x000fc400078e00ff */
[----:B------:R-:W-:Y:S01]  /*0260*/  IMAD.U32 R7, R7, 0x10000, RZ ;  /* 0x0001000007077824 */ /* 0x000fe200078e00ff */
[----:B------:R-:W-:Y:S01]  /*0270*/  F2FP.BF16.F32.PACK_AB R4, R2, R9 ;  /* 0x000000090204723e */ /* 0x000fe200000010ff */
[----:B------:R-:W-:Y:S01]  /*0280*/  IMAD.U32 R8, R8, 0x10000, RZ ;  /* 0x0001000008087824 */ /* 0x000fe200078e00ff */
[----:B------:R-:W-:Y:S01]  /*0290*/  F2FP.BF16.F32.PACK_AB R5, R3, R10 ;  /* 0x0000000a0305723e */ /* 0x000fe200000010ff */
[----:B------:R-:W-:Y:S02]  /*02a0*/  IMAD.U32 R12, R6, 0x10000, RZ ;  /* 0x00010000060c7824 */ /* 0x000fe400078e00ff */
[----:B------:R-:W-:Y:S01]  /*02b0*/  IMAD.WIDE R2, R0, R13, c[0x0][0x168] ;  /* 0x00005a0000027625 */ /* 0x000fe200078e020d */
[----:B------:R-:W-:Y:S02]  /*02c0*/  F2FP.BF16.F32.PACK_AB R6, R8, R11 ;  /* 0x0000000b0806723e */ /* 0x000fe400000010ff */
[----:B------:R-:W-:-:S05]  /*02d0*/  F2FP.BF16.F32.PACK_AB R7, R12, R7 ;  /* 0x000000070c07723e */ /* 0x000fca00000010ff */
[----:B------:R-:W-:Y:S01]  /*02e0*/  STG.E.128 [R2.64], R4 ;  /* 0x0000000402007986 */ /* 0x000fe2000c101d04 */
[----:B------:R-:W-:Y:S05]  /*02f0*/  EXIT ;  /* 0x000000000000794d */ /* 0x000fea0003800000 */
.L_x_0:
[----:B------:R-:W-:-:S00]  /*0300*/  BRA `(.L_x_0) ;  /* 0xfffffff000007947 */ /* 0x000fc0000383ffff */
[----:B------:R-:W-:-:S00]  /*0310*/  NOP ;  /* 0x0000000000007918 */ /* 0x000fc00000000000 */
        /* <DEDUP_REMOVED lines=14> */
.L_x_1:
